//
// Generated by NVIDIA NVVM Compiler
//
// Compiler Build ID: CL-36424714
// Cuda compilation tools, release 13.0, V13.0.88
// Based on NVVM 20.0.0
//

.version 9.0
.target sm_100
.address_size 64

	// .globl	_Z6MatAddPA100_fS0_S0_

.visible .entry _Z6MatAddPA100_fS0_S0_(
	.param .u64 .ptr .align 1 _Z6MatAddPA100_fS0_S0__param_0,
	.param .u64 .ptr .align 1 _Z6MatAddPA100_fS0_S0__param_1,
	.param .u64 .ptr .align 1 _Z6MatAddPA100_fS0_S0__param_2
)
{


	ret;

}


// ===== COMPILED SASS (sm_100) =====

	.target	sm_100

	.elftype	@"ET_EXEC"


//--------------------- .note.nv.tkinfo           --------------------------
	.section	.note.nv.tkinfo,"",@"SHT_NOTE"
	.sectionflags	@"SHF_NOTE_NV_TKINFO"
	.tkinfo
        /*0018*/ 	.word	0x00000002
        /*0030*/ 	.string	""
        /*0030*/ 	.string	"ptxas"
        /*0030*/ 	.string	"Cuda compilation tools, release 13.0, V13.0.88"
        /*0030*/ 	.string	"Build cuda_13.0.r13.0/compiler.36424714_0"
        /*0030*/ 	.string	"-arch sm_100 -m 64 "



//--------------------- .note.nv.cuinfo           --------------------------
	.section	.note.nv.cuinfo,"",@"SHT_NOTE"
	.sectionflags	@"SHF_NOTE_NV_CUINFO"
        /*0018*/ 	.short	0x0002
        /*001a*/ 	.short	0x0064
        /*001c*/ 	.short	0x0082
	.zero		2


//--------------------- .nv.info                  --------------------------
	.section	.nv.info,"",@"SHT_CUDA_INFO"
	.align	4


	//----- nvinfo : EIATTR_REGCOUNT
	.align		4
        /*0000*/ 	.byte	0x04, 0x2f
        /*0002*/ 	.short	(.L_1 - .L_0)
	.align		4
.L_0:
        /*0004*/ 	.word	index@(_Z6MatAddPA100_fS0_S0_)
        /*0008*/ 	.word	0x00000004


	//----- nvinfo : EIATTR_FRAME_SIZE
	.align		4
.L_1:
        /*000c*/ 	.byte	0x04, 0x11
        /*000e*/ 	.short	(.L_3 - .L_2)
	.align		4
.L_2:
        /*0010*/ 	.word	index@(_Z6MatAddPA100_fS0_S0_)
        /*0014*/ 	.word	0x00000000


	//----- nvinfo : EIATTR_MIN_STACK_SIZE
	.align		4
.L_3:
        /*0018*/ 	.byte	0x04, 0x12
        /*001a*/ 	.short	(.L_5 - .L_4)
	.align		4
.L_4:
        /*001c*/ 	.word	index@(_Z6MatAddPA100_fS0_S0_)
        /*0020*/ 	.word	0x00000000
.L_5:


//--------------------- .nv.compat                --------------------------
	.section	.nv.compat,"",@"SHT_CUDA_COMPAT_INFO"
	.align	4
        /*0000*/ 	.byte	0x02, 0x09, 0x00, 0x00, 0x02, 0x02, 0x01, 0x00, 0x02, 0x05, 0x05, 0x00, 0x03, 0x07, 0x01, 0x01
        /*0010*/ 	.byte	0x02, 0x03, 0x00, 0x00, 0x02, 0x06, 0x01, 0x00, 0x04, 0x0b, 0x08, 0x00, 0x09, 0x00, 0x00, 0x00
        /*0020*/ 	.byte	0x00, 0x00, 0x00, 0x00


//--------------------- .nv.info._Z6MatAddPA100_fS0_S0_ --------------------------
	.section	.nv.info._Z6MatAddPA100_fS0_S0_,"",@"SHT_CUDA_INFO"
	.sectionflags	@""
	.align	4


	//----- nvinfo : EIATTR_CUDA_API_VERSION
	.align		4
        /*0000*/ 	.byte	0x04, 0x37
        /*0002*/ 	.short	(.L_7 - .L_6)
.L_6:
        /*0004*/ 	.word	0x00000082


	//----- nvinfo : EIATTR_KPARAM_INFO
	.align		4
.L_7:
        /*0008*/ 	.byte	0x04, 0x17
        /*000a*/ 	.short	(.L_9 - .L_8)
.L_8:
        /*000c*/ 	.word	0x00000000
        /*0010*/ 	.short	0x0002
        /*0012*/ 	.short	0x0010
        /*0014*/ 	.byte	0x00, 0xf5, 0x21, 0x00


	//----- nvinfo : EIATTR_KPARAM_INFO
	.align		4
.L_9:
        /*0018*/ 	.byte	0x04, 0x17
        /*001a*/ 	.short	(.L_11 - .L_10)
.L_10:
        /*001c*/ 	.word	0x00000000
        /*0020*/ 	.short	0x0001
        /*0022*/ 	.short	0x0008
        /*0024*/ 	.byte	0x00, 0xf5, 0x21, 0x00


	//----- nvinfo : EIATTR_KPARAM_INFO
	.align		4
.L_11:
        /*0028*/ 	.byte	0x04, 0x17
        /*002a*/ 	.short	(.L_13 - .L_12)
.L_12:
        /*002c*/ 	.word	0x00000000
        /*0030*/ 	.short	0x0000
        /*0032*/ 	.short	0x0000
        /*0034*/ 	.byte	0x00, 0xf5, 0x21, 0x00


	//----- nvinfo : EIATTR_SPARSE_MMA_MASK
	.align		4
.L_13:
        /*0038*/ 	.byte	0x03, 0x50
        /*003a*/ 	.short	0x0000


	//----- nvinfo : EIATTR_MAXREG_COUNT
	.align		4
        /*003c*/ 	.byte	0x03, 0x1b
        /*003e*/ 	.short	0x00ff


	//----- nvinfo : EIATTR_MERCURY_ISA_VERSION
	.align		4
        /*0040*/ 	.byte	0x03, 0x5f
        /*0042*/ 	.short	0x0101


	//----- nvinfo : EIATTR_VRC_CTA_INIT_COUNT
	.align		4
        /*0044*/ 	.byte	0x02, 0x4a
	.zero		1
	.zero		1


	//----- nvinfo : EIATTR_EXIT_INSTR_OFFSETS
	.align		4
        /*0048*/ 	.byte	0x04, 0x1c
        /*004a*/ 	.short	(.L_15 - .L_14)


	//   ....[0]....
.L_14:
        /*004c*/ 	.word	0x00000010


	//----- nvinfo : EIATTR_CBANK_PARAM_SIZE
	.align		4
.L_15:
        /*0050*/ 	.byte	0x03, 0x19
        /*0052*/ 	.short	0x0018


	//----- nvinfo : EIATTR_PARAM_CBANK
	.align		4
        /*0054*/ 	.byte	0x04, 0x0a
        /*0056*/ 	.short	(.L_17 - .L_16)
	.align		4
.L_16:
        /*0058*/ 	.word	index@(.nv.constant0._Z6MatAddPA100_fS0_S0_)
        /*005c*/ 	.short	0x0380
        /*005e*/ 	.short	0x0018


	//----- nvinfo : EIATTR_SW_WAR
	.align		4
.L_17:
        /*0060*/ 	.byte	0x04, 0x36
        /*0062*/ 	.short	(.L_19 - .L_18)
.L_18:
        /*0064*/ 	.word	0x00000008
.L_19:


//--------------------- .nv.callgraph             --------------------------
	.section	.nv.callgraph,"",@"SHT_CUDA_CALLGRAPH"
	.align	4
	.sectionentsize	8
	.align		4
        /*0000*/ 	.word	0x00000000
	.align		4
        /*0004*/ 	.word	0xffffffff
	.align		4
        /*0008*/ 	.word	0x00000000
	.align		4
        /*000c*/ 	.word	0xfffffffe
	.align		4
        /*0010*/ 	.word	0x00000000
	.align		4
        /*0014*/ 	.word	0xfffffffd
	.align		4
        /*0018*/ 	.word	0x00000000
	.align		4
        /*001c*/ 	.word	0xfffffffc


//--------------------- .text._Z6MatAddPA100_fS0_S0_ --------------------------
	.section	.text._Z6MatAddPA100_fS0_S0_,"ax",@progbits
	.align	128
        .global         _Z6MatAddPA100_fS0_S0_
        .type           _Z6MatAddPA100_fS0_S0_,@function
        .size           _Z6MatAddPA100_fS0_S0_,(.L_x_1 - _Z6MatAddPA100_fS0_S0_)
        .other          _Z6MatAddPA100_fS0_S0_,@"STO_CUDA_ENTRY STV_DEFAULT"
_Z6MatAddPA100_fS0_S0_:
.text._Z6MatAddPA100_fS0_S0_:
[----:B------:R-:W-:Y:S01]  /*0000*/  LDC R1, c[0x0][0x37c] ;  /* 0x0000df00ff017b82 */ /* 0x000fe20000000800 */
[----:B------:R-:W-:Y:S05]  /*0010*/  EXIT ;  /* 0x000000000000794d */ /* 0x000fea0003800000 */
.L_x_0:
[----:B------:R-:W-:-:S00]  /*0020*/  BRA `(.L_x_0) ;  /* 0xfffffffc00fc7947 */ /* 0x000fc0000383ffff */
[----:B------:R-:W-:-:S00]  /*0030*/  NOP ;  /* 0x0000000000007918 */ /* 0x000fc00000000000 */
        /* <DEDUP_REMOVED lines=12> */
.L_x_1:


//--------------------- .nv.shared.reserved.0     --------------------------
	.section	.nv.shared.reserved.0,"aw",@nobits
	.weak		__nv_reservedSMEM_offset_0_alias
	.size		__nv_reservedSMEM_offset_0_alias, 0, 64
	.other		__nv_reservedSMEM_offset_0_alias,@"STO_CUDA_RESERVED_SHARED STV_DEFAULT"
__nv_reservedSMEM_offset_0_alias:
	.zero		0
	.zero		64


//--------------------- .nv.constant0._Z6MatAddPA100_fS0_S0_ --------------------------
	.section	.nv.constant0._Z6MatAddPA100_fS0_S0_,"a",@progbits
	.sectionflags	@""
	.align	4
.nv.constant0._Z6MatAddPA100_fS0_S0_:
	.zero		920


//--------------------- SYMBOLS --------------------------

	.type		.nv.reservedSmem.offset0,@object
	.size		.nv.reservedSmem.offset0,0x4
